//
// Generated by NVIDIA NVVM Compiler
//
// Compiler Build ID: CL-36424714
// Cuda compilation tools, release 13.0, V13.0.88
// Based on NVVM 20.0.0
//

.version 9.0
.target sm_100
.address_size 64

	// .globl	_Z9addArraysPil

.visible .entry _Z9addArraysPil(
	.param .u64 .ptr .align 1 _Z9addArraysPil_param_0,
	.param .u64 _Z9addArraysPil_param_1
)
{
	.reg .pred 	%p<2>;
	.reg .b32 	%r<37>;
	.reg .b64 	%rd<7>;

	ld.param.u64 	%rd2, [_Z9addArraysPil_param_0];
	ld.param.u64 	%rd3, [_Z9addArraysPil_param_1];
	mov.u32 	%r1, %ctaid.x;
	mov.u32 	%r2, %ntid.x;
	mov.u32 	%r3, %tid.x;
	mad.lo.s32 	%r4, %r1, %r2, %r3;
	mul.wide.u32 	%rd1, %r4, 16;
	setp.ge.s64 	%p1, %rd1, %rd3;
	@%p1 bra 	$L__BB0_2;
	cvta.to.global.u64 	%rd4, %rd2;
	shl.b64 	%rd5, %rd1, 2;
	add.s64 	%rd6, %rd4, %rd5;
	ld.global.u32 	%r5, [%rd6];
	shl.b32 	%r6, %r5, 1;
	st.global.u32 	[%rd6], %r6;
	ld.global.u32 	%r7, [%rd6+4];
	shl.b32 	%r8, %r7, 1;
	st.global.u32 	[%rd6+4], %r8;
	ld.global.u32 	%r9, [%rd6+8];
	shl.b32 	%r10, %r9, 1;
	st.global.u32 	[%rd6+8], %r10;
	ld.global.u32 	%r11, [%rd6+12];
	shl.b32 	%r12, %r11, 1;
	st.global.u32 	[%rd6+12], %r12;
	ld.global.u32 	%r13, [%rd6+16];
	shl.b32 	%r14, %r13, 1;
	st.global.u32 	[%rd6+16], %r14;
	ld.global.u32 	%r15, [%rd6+20];
	shl.b32 	%r16, %r15, 1;
	st.global.u32 	[%rd6+20], %r16;
	ld.global.u32 	%r17, [%rd6+24];
	shl.b32 	%r18, %r17, 1;
	st.global.u32 	[%rd6+24], %r18;
	ld.global.u32 	%r19, [%rd6+28];
	shl.b32 	%r20, %r19, 1;
	st.global.u32 	[%rd6+28], %r20;
	ld.global.u32 	%r21, [%rd6+32];
	shl.b32 	%r22, %r21, 1;
	st.global.u32 	[%rd6+32], %r22;
	ld.global.u32 	%r23, [%rd6+36];
	shl.b32 	%r24, %r23, 1;
	st.global.u32 	[%rd6+36], %r24;
	ld.global.u32 	%r25, [%rd6+40];
	shl.b32 	%r26, %r25, 1;
	st.global.u32 	[%rd6+40], %r26;
	ld.global.u32 	%r27, [%rd6+44];
	shl.b32 	%r28, %r27, 1;
	st.global.u32 	[%rd6+44], %r28;
	ld.global.u32 	%r29, [%rd6+48];
	shl.b32 	%r30, %r29, 1;
	st.global.u32 	[%rd6+48], %r30;
	ld.global.u32 	%r31, [%rd6+52];
	shl.b32 	%r32, %r31, 1;
	st.global.u32 	[%rd6+52], %r32;
	ld.global.u32 	%r33, [%rd6+56];
	shl.b32 	%r34, %r33, 1;
	st.global.u32 	[%rd6+56], %r34;
	ld.global.u32 	%r35, [%rd6+60];
	shl.b32 	%r36, %r35, 1;
	st.global.u32 	[%rd6+60], %r36;
$L__BB0_2:
	ret;

}


// ===== COMPILED SASS (sm_100) =====

	.target	sm_100

	.elftype	@"ET_EXEC"


//--------------------- .note.nv.tkinfo           --------------------------
	.section	.note.nv.tkinfo,"",@"SHT_NOTE"
	.sectionflags	@"SHF_NOTE_NV_TKINFO"
	.tkinfo
        /*0018*/ 	.word	0x00000002
        /*0030*/ 	.string	""
        /*0030*/ 	.string	"ptxas"
        /*0030*/ 	.string	"Cuda compilation tools, release 13.0, V13.0.88"
        /*0030*/ 	.string	"Build cuda_13.0.r13.0/compiler.36424714_0"
        /*0030*/ 	.string	"-arch sm_100 -m 64 "



//--------------------- .note.nv.cuinfo           --------------------------
	.section	.note.nv.cuinfo,"",@"SHT_NOTE"
	.sectionflags	@"SHF_NOTE_NV_CUINFO"
        /*0018*/ 	.short	0x0002
        /*001a*/ 	.short	0x0064
        /*001c*/ 	.short	0x0082
	.zero		2


//--------------------- .nv.info                  --------------------------
	.section	.nv.info,"",@"SHT_CUDA_INFO"
	.align	4


	//----- nvinfo : EIATTR_REGCOUNT
	.align		4
        /*0000*/ 	.byte	0x04, 0x2f
        /*0002*/ 	.short	(.L_1 - .L_0)
	.align		4
.L_0:
        /*0004*/ 	.word	index@(_Z9addArraysPil)
        /*0008*/ 	.word	0x0000001d


	//----- nvinfo : EIATTR_FRAME_SIZE
	.align		4
.L_1:
        /*000c*/ 	.byte	0x04, 0x11
        /*000e*/ 	.short	(.L_3 - .L_2)
	.align		4
.L_2:
        /*0010*/ 	.word	index@(_Z9addArraysPil)
        /*0014*/ 	.word	0x00000000


	//----- nvinfo : EIATTR_MIN_STACK_SIZE
	.align		4
.L_3:
        /*0018*/ 	.byte	0x04, 0x12
        /*001a*/ 	.short	(.L_5 - .L_4)
	.align		4
.L_4:
        /*001c*/ 	.word	index@(_Z9addArraysPil)
        /*0020*/ 	.word	0x00000000
.L_5:


//--------------------- .nv.compat                --------------------------
	.section	.nv.compat,"",@"SHT_CUDA_COMPAT_INFO"
	.align	4
        /*0000*/ 	.byte	0x02, 0x09, 0x00, 0x00, 0x02, 0x02, 0x01, 0x00, 0x02, 0x05, 0x05, 0x00, 0x03, 0x07, 0x01, 0x01
        /*0010*/ 	.byte	0x02, 0x03, 0x00, 0x00, 0x02, 0x06, 0x01, 0x00, 0x04, 0x0b, 0x08, 0x00, 0x09, 0x00, 0x00, 0x00
        /*0020*/ 	.byte	0x00, 0x00, 0x00, 0x00


//--------------------- .nv.info._Z9addArraysPil  --------------------------
	.section	.nv.info._Z9addArraysPil,"",@"SHT_CUDA_INFO"
	.sectionflags	@""
	.align	4


	//----- nvinfo : EIATTR_CUDA_API_VERSION
	.align		4
        /*0000*/ 	.byte	0x04, 0x37
        /*0002*/ 	.short	(.L_7 - .L_6)
.L_6:
        /*0004*/ 	.word	0x00000082


	//----- nvinfo : EIATTR_KPARAM_INFO
	.align		4
.L_7:
        /*0008*/ 	.byte	0x04, 0x17
        /*000a*/ 	.short	(.L_9 - .L_8)
.L_8:
        /*000c*/ 	.word	0x00000000
        /*0010*/ 	.short	0x0001
        /*0012*/ 	.short	0x0008
        /*0014*/ 	.byte	0x00, 0xf0, 0x21, 0x00


	//----- nvinfo : EIATTR_KPARAM_INFO
	.align		4
.L_9:
        /*0018*/ 	.byte	0x04, 0x17
        /*001a*/ 	.short	(.L_11 - .L_10)
.L_10:
        /*001c*/ 	.word	0x00000000
        /*0020*/ 	.short	0x0000
        /*0022*/ 	.short	0x0000
        /*0024*/ 	.byte	0x00, 0xf5, 0x21, 0x00


	//----- nvinfo : EIATTR_SPARSE_MMA_MASK
	.align		4
.L_11:
        /*0028*/ 	.byte	0x03, 0x50
        /*002a*/ 	.short	0x0000


	//----- nvinfo : EIATTR_MAXREG_COUNT
	.align		4
        /*002c*/ 	.byte	0x03, 0x1b
        /*002e*/ 	.short	0x00ff


	//----- nvinfo : EIATTR_MERCURY_ISA_VERSION
	.align		4
        /*0030*/ 	.byte	0x03, 0x5f
        /*0032*/ 	.short	0x0101


	//----- nvinfo : EIATTR_VRC_CTA_INIT_COUNT
	.align		4
        /*0034*/ 	.byte	0x02, 0x4a
	.zero		1
	.zero		1


	//----- nvinfo : EIATTR_EXIT_INSTR_OFFSETS
	.align		4
        /*0038*/ 	.byte	0x04, 0x1c
        /*003a*/ 	.short	(.L_13 - .L_12)


	//   ....[0]....
.L_12:
        /*003c*/ 	.word	0x00000090


	//   ....[1]....
        /*0040*/ 	.word	0x000003d0


	//----- nvinfo : EIATTR_CBANK_PARAM_SIZE
	.align		4
.L_13:
        /*0044*/ 	.byte	0x03, 0x19
        /*0046*/ 	.short	0x0010


	//----- nvinfo : EIATTR_PARAM_CBANK
	.align		4
        /*0048*/ 	.byte	0x04, 0x0a
        /*004a*/ 	.short	(.L_15 - .L_14)
	.align		4
.L_14:
        /*004c*/ 	.word	index@(.nv.constant0._Z9addArraysPil)
        /*0050*/ 	.short	0x0380
        /*0052*/ 	.short	0x0010


	//----- nvinfo : EIATTR_SW_WAR
	.align		4
.L_15:
        /*0054*/ 	.byte	0x04, 0x36
        /*0056*/ 	.short	(.L_17 - .L_16)
.L_16:
        /*0058*/ 	.word	0x00000008
.L_17:


//--------------------- .nv.callgraph             --------------------------
	.section	.nv.callgraph,"",@"SHT_CUDA_CALLGRAPH"
	.align	4
	.sectionentsize	8
	.align		4
        /*0000*/ 	.word	0x00000000
	.align		4
        /*0004*/ 	.word	0xffffffff
	.align		4
        /*0008*/ 	.word	0x00000000
	.align		4
        /*000c*/ 	.word	0xfffffffe
	.align		4
        /*0010*/ 	.word	0x00000000
	.align		4
        /*0014*/ 	.word	0xfffffffd
	.align		4
        /*0018*/ 	.word	0x00000000
	.align		4
        /*001c*/ 	.word	0xfffffffc


//--------------------- .text._Z9addArraysPil     --------------------------
	.section	.text._Z9addArraysPil,"ax",@progbits
	.align	128
        .global         _Z9addArraysPil
        .type           _Z9addArraysPil,@function
        .size           _Z9addArraysPil,(.L_x_1 - _Z9addArraysPil)
        .other          _Z9addArraysPil,@"STO_CUDA_ENTRY STV_DEFAULT"
_Z9addArraysPil:
.text._Z9addArraysPil:
[----:B------:R-:W-:Y:S01]  /*0000*/  LDC R1, c[0x0][0x37c] ;  /* 0x0000df00ff017b82 */ /* 0x000fe20000000800 */
[----:B------:R-:W0:Y:S07]  /*0010*/  S2R R0, SR_TID.X ;  /* 0x0000000000007919 */ /* 0x000e2e0000002100 */
[----:B------:R-:W0:Y:S01]  /*0020*/  S2UR UR4, SR_CTAID.X ;  /* 0x00000000000479c3 */ /* 0x000e220000002500 */
[----:B------:R-:W1:Y:S07]  /*0030*/  LDCU.64 UR6, c[0x0][0x388] ;  /* 0x00007100ff0677ac */ /* 0x000e6e0008000a00 */
[----:B------:R-:W0:Y:S02]  /*0040*/  LDC R5, c[0x0][0x360] ;  /* 0x0000d800ff057b82 */ /* 0x000e240000000800 */
[----:B0-----:R-:W-:-:S04]  /*0050*/  IMAD R5, R5, UR4, R0 ;  /* 0x0000000405057c24 */ /* 0x001fc8000f8e0200 */
[----:B------:R-:W-:-:S03]  /*0060*/  IMAD.WIDE.U32 R2, R5, 0x10, RZ ;  /* 0x0000001005027825 */ /* 0x000fc600078e00ff */
[----:B-1----:R-:W-:-:S04]  /*0070*/  ISETP.GE.U32.AND P0, PT, R2, UR6, PT ;  /* 0x0000000602007c0c */ /* 0x002fc8000bf06070 */
[----:B------:R-:W-:-:S13]  /*0080*/  ISETP.GE.AND.EX P0, PT, R3, UR7, PT, P0 ;  /* 0x0000000703007c0c */ /* 0x000fda000bf06300 */
[----:B------:R-:W-:Y:S05]  /*0090*/  @P0 EXIT ;  /* 0x000000000000094d */ /* 0x000fea0003800000 */
[----:B------:R-:W0:Y:S01]  /*00a0*/  LDC.64 R2, c[0x0][0x380] ;  /* 0x0000e000ff027b82 */ /* 0x000e220000000a00 */
[----:B------:R-:W1:Y:S01]  /*00b0*/  LDCU.64 UR4, c[0x0][0x358] ;  /* 0x00006b00ff0477ac */ /* 0x000e620008000a00 */
[----:B0-----:R-:W-:-:S05]  /*00c0*/  IMAD.WIDE.U32 R2, R5, 0x40, R2 ;  /* 0x0000004005027825 */ /* 0x001fca00078e0002 */
[----:B-1----:R-:W2:Y:S04]  /*00d0*/  LDG.E R7, desc[UR4][R2.64] ;  /* 0x0000000402077981 */ /* 0x002ea8000c1e1900 */
[----:B------:R-:W3:Y:S04]  /*00e0*/  LDG.E R8, desc[UR4][R2.64+0x4] ;  /* 0x0000040402087981 */ /* 0x000ee8000c1e1900 */
[----:B------:R-:W4:Y:S04]  /*00f0*/  LDG.E R10, desc[UR4][R2.64+0x8] ;  /* 0x00000804020a7981 */ /* 0x000f28000c1e1900 */
[----:B------:R-:W5:Y:S04]  /*0100*/  LDG.E R12, desc[UR4][R2.64+0xc] ;  /* 0x00000c04020c7981 */ /* 0x000f68000c1e1900 */
        /* <DEDUP_REMOVED lines=11> */
[----:B------:R-:W5:Y:S01]  /*01c0*/  LDG.E R0, desc[UR4][R2.64+0x3c] ;  /* 0x00003c0402007981 */ /* 0x000f62000c1e1900 */
[----:B--2---:R-:W-:Y:S01]  /*01d0*/  SHF.L.U32 R7, R7, 0x1, RZ ;  /* 0x0000000107077819 */ /* 0x004fe200000006ff */
[----:B---3--:R-:W-:-:S04]  /*01e0*/  IMAD.SHL.U32 R9, R8, 0x2, RZ ;  /* 0x0000000208097824 */ /* 0x008fc800078e00ff */
[----:B------:R0:W-:Y:S01]  /*01f0*/  STG.E desc[UR4][R2.64], R7 ;  /* 0x0000000702007986 */ /* 0x0001e2000c101904 */
[----:B----4-:R-:W-:-:S03]  /*0200*/  SHF.L.U32 R11, R10, 0x1, RZ ;  /* 0x000000010a0b7819 */ /* 0x010fc600000006ff */
[----:B------:R1:W-:Y:S01]  /*0210*/  STG.E desc[UR4][R2.64+0x4], R9 ;  /* 0x0000040902007986 */ /* 0x0003e2000c101904 */
[----:B-----5:R-:W-:-:S03]  /*0220*/  IMAD.SHL.U32 R13, R12, 0x2, RZ ;  /* 0x000000020c0d7824 */ /* 0x020fc600078e00ff */
[----:B------:R2:W-:Y:S01]  /*0230*/  STG.E desc[UR4][R2.64+0x8], R11 ;  /* 0x0000080b02007986 */ /* 0x0005e2000c101904 */
[----:B------:R-:W-:-:S03]  /*0240*/  SHF.L.U32 R15, R14, 0x1, RZ ;  /* 0x000000010e0f7819 */ /* 0x000fc600000006ff */
[----:B------:R3:W-:Y:S01]  /*0250*/  STG.E desc[UR4][R2.64+0xc], R13 ;  /* 0x00000c0d02007986 */ /* 0x0007e2000c101904 */
[----:B------:R-:W-:-:S03]  /*0260*/  IMAD.SHL.U32 R17, R16, 0x2, RZ ;  /* 0x0000000210117824 */ /* 0x000fc600078e00ff */
[----:B------:R4:W-:Y:S01]  /*0270*/  STG.E desc[UR4][R2.64+0x10], R15 ;  /* 0x0000100f02007986 */ /* 0x0009e2000c101904 */
[----:B0-----:R-:W-:-:S03]  /*0280*/  SHF.L.U32 R7, R18, 0x1, RZ ;  /* 0x0000000112077819 */ /* 0x001fc600000006ff */
[----:B------:R-:W-:Y:S01]  /*0290*/  STG.E desc[UR4][R2.64+0x14], R17 ;  /* 0x0000141102007986 */ /* 0x000fe2000c101904 */
[----:B------:R-:W-:-:S03]  /*02a0*/  IMAD.SHL.U32 R19, R19, 0x2, RZ ;  /* 0x0000000213137824 */ /* 0x000fc600078e00ff */
[----:B------:R-:W-:Y:S01]  /*02b0*/  STG.E desc[UR4][R2.64+0x18], R7 ;  /* 0x0000180702007986 */ /* 0x000fe2000c101904 */
[----:B------:R-:W-:-:S03]  /*02c0*/  SHF.L.U32 R21, R20, 0x1, RZ ;  /* 0x0000000114157819 */ /* 0x000fc600000006ff */
[----:B------:R-:W-:Y:S01]  /*02d0*/  STG.E desc[UR4][R2.64+0x1c], R19 ;  /* 0x00001c1302007986 */ /* 0x000fe2000c101904 */
[----:B------:R-:W-:-:S03]  /*02e0*/  IMAD.SHL.U32 R23, R22, 0x2, RZ ;  /* 0x0000000216177824 */ /* 0x000fc600078e00ff */
[----:B------:R-:W-:Y:S01]  /*02f0*/  STG.E desc[UR4][R2.64+0x20], R21 ;  /* 0x0000201502007986 */ /* 0x000fe2000c101904 */
[----:B------:R-:W-:-:S03]  /*0300*/  SHF.L.U32 R25, R24, 0x1, RZ ;  /* 0x0000000118197819 */ /* 0x000fc600000006ff */
[----:B------:R-:W-:Y:S01]  /*0310*/  STG.E desc[UR4][R2.64+0x24], R23 ;  /* 0x0000241702007986 */ /* 0x000fe2000c101904 */
[----:B-1----:R-:W-:-:S03]  /*0320*/  IMAD.SHL.U32 R9, R26, 0x2, RZ ;  /* 0x000000021a097824 */ /* 0x002fc600078e00ff */
[----:B------:R-:W-:Y:S01]  /*0330*/  STG.E desc[UR4][R2.64+0x28], R25 ;  /* 0x0000281902007986 */ /* 0x000fe2000c101904 */
[----:B--2---:R-:W-:-:S03]  /*0340*/  SHF.L.U32 R11, R6, 0x1, RZ ;  /* 0x00000001060b7819 */ /* 0x004fc600000006ff */
[----:B------:R-:W-:Y:S01]  /*0350*/  STG.E desc[UR4][R2.64+0x2c], R9 ;  /* 0x00002c0902007986 */ /* 0x000fe2000c101904 */
[----:B------:R-:W-:-:S03]  /*0360*/  IMAD.SHL.U32 R5, R5, 0x2, RZ ;  /* 0x0000000205057824 */ /* 0x000fc600078e00ff */
[----:B------:R-:W-:Y:S01]  /*0370*/  STG.E desc[UR4][R2.64+0x30], R11 ;  /* 0x0000300b02007986 */ /* 0x000fe2000c101904 */
[----:B---3--:R-:W-:-:S03]  /*0380*/  SHF.L.U32 R13, R4, 0x1, RZ ;  /* 0x00000001040d7819 */ /* 0x008fc600000006ff */
[----:B------:R-:W-:Y:S01]  /*0390*/  STG.E desc[UR4][R2.64+0x34], R5 ;  /* 0x0000340502007986 */ /* 0x000fe2000c101904 */
[----:B----4-:R-:W-:-:S03]  /*03a0*/  SHF.L.U32 R15, R0, 0x1, RZ ;  /* 0x00000001000f7819 */ /* 0x010fc600000006ff */
[----:B------:R-:W-:Y:S04]  /*03b0*/  STG.E desc[UR4][R2.64+0x38], R13 ;  /* 0x0000380d02007986 */ /* 0x000fe8000c101904 */
[----:B------:R-:W-:Y:S01]  /*03c0*/  STG.E desc[UR4][R2.64+0x3c], R15 ;  /* 0x00003c0f02007986 */ /* 0x000fe2000c101904 */
[----:B------:R-:W-:Y:S05]  /*03d0*/  EXIT ;  /* 0x000000000000794d */ /* 0x000fea0003800000 */
.L_x_0:
[----:B------:R-:W-:-:S00]  /*03e0*/  BRA `(.L_x_0) ;  /* 0xfffffffc00fc7947 */ /* 0x000fc0000383ffff */
[----:B------:R-:W-:-:S00]  /*03f0*/  NOP ;  /* 0x0000000000007918 */ /* 0x000fc00000000000 */
        /* <DEDUP_REMOVED lines=8> */
.L_x_1:


//--------------------- .nv.shared.reserved.0     --------------------------
	.section	.nv.shared.reserved.0,"aw",@nobits
	.weak		__nv_reservedSMEM_offset_0_alias
	.size		__nv_reservedSMEM_offset_0_alias, 0, 64
	.other		__nv_reservedSMEM_offset_0_alias,@"STO_CUDA_RESERVED_SHARED STV_DEFAULT"
__nv_reservedSMEM_offset_0_alias:
	.zero		0
	.zero		64


//--------------------- .nv.constant0._Z9addArraysPil --------------------------
	.section	.nv.constant0._Z9addArraysPil,"a",@progbits
	.sectionflags	@""
	.align	4
.nv.constant0._Z9addArraysPil:
	.zero		912


//--------------------- SYMBOLS --------------------------

	.type		.nv.reservedSmem.offset0,@object
	.size		.nv.reservedSmem.offset0,0x4
